//
// Generated by NVIDIA NVVM Compiler
//
// Compiler Build ID: CL-36424714
// Cuda compilation tools, release 13.0, V13.0.88
// Based on NVVM 20.0.0
//

.version 9.0
.target sm_100
.address_size 64

	// .globl	_Z16calcThreadKernelPiS_S_

.visible .entry _Z16calcThreadKernelPiS_S_(
	.param .u64 .ptr .align 1 _Z16calcThreadKernelPiS_S__param_0,
	.param .u64 .ptr .align 1 _Z16calcThreadKernelPiS_S__param_1,
	.param .u64 .ptr .align 1 _Z16calcThreadKernelPiS_S__param_2
)
{
	.reg .b32 	%r<6>;
	.reg .b64 	%rd<11>;

	ld.param.u64 	%rd1, [_Z16calcThreadKernelPiS_S__param_0];
	ld.param.u64 	%rd2, [_Z16calcThreadKernelPiS_S__param_1];
	ld.param.u64 	%rd3, [_Z16calcThreadKernelPiS_S__param_2];
	cvta.to.global.u64 	%rd4, %rd3;
	cvta.to.global.u64 	%rd5, %rd2;
	cvta.to.global.u64 	%rd6, %rd1;
	mov.u32 	%r1, %ntid.x;
	mov.u32 	%r2, %ctaid.x;
	mov.u32 	%r3, %tid.x;
	mad.lo.s32 	%r4, %r1, %r2, %r3;
	mul.wide.u32 	%rd7, %r4, 4;
	add.s64 	%rd8, %rd6, %rd7;
	st.global.u32 	[%rd8], %r2;
	shr.u32 	%r5, %r3, 5;
	add.s64 	%rd9, %rd5, %rd7;
	st.global.u32 	[%rd9], %r5;
	add.s64 	%rd10, %rd4, %rd7;
	st.global.u32 	[%rd10], %r3;
	ret;

}


// ===== COMPILED SASS (sm_100) =====

	.target	sm_100

	.elftype	@"ET_EXEC"


//--------------------- .note.nv.tkinfo           --------------------------
	.section	.note.nv.tkinfo,"",@"SHT_NOTE"
	.sectionflags	@"SHF_NOTE_NV_TKINFO"
	.tkinfo
        /*0018*/ 	.word	0x00000002
        /*0030*/ 	.string	""
        /*0030*/ 	.string	"ptxas"
        /*0030*/ 	.string	"Cuda compilation tools, release 13.0, V13.0.88"
        /*0030*/ 	.string	"Build cuda_13.0.r13.0/compiler.36424714_0"
        /*0030*/ 	.string	"-arch sm_100 -m 64 "



//--------------------- .note.nv.cuinfo           --------------------------
	.section	.note.nv.cuinfo,"",@"SHT_NOTE"
	.sectionflags	@"SHF_NOTE_NV_CUINFO"
        /*0018*/ 	.short	0x0002
        /*001a*/ 	.short	0x0064
        /*001c*/ 	.short	0x0082
	.zero		2


//--------------------- .nv.info                  --------------------------
	.section	.nv.info,"",@"SHT_CUDA_INFO"
	.align	4


	//----- nvinfo : EIATTR_REGCOUNT
	.align		4
        /*0000*/ 	.byte	0x04, 0x2f
        /*0002*/ 	.short	(.L_1 - .L_0)
	.align		4
.L_0:
        /*0004*/ 	.word	index@(_Z16calcThreadKernelPiS_S_)
        /*0008*/ 	.word	0x00000010


	//----- nvinfo : EIATTR_FRAME_SIZE
	.align		4
.L_1:
        /*000c*/ 	.byte	0x04, 0x11
        /*000e*/ 	.short	(.L_3 - .L_2)
	.align		4
.L_2:
        /*0010*/ 	.word	index@(_Z16calcThreadKernelPiS_S_)
        /*0014*/ 	.word	0x00000000


	//----- nvinfo : EIATTR_MIN_STACK_SIZE
	.align		4
.L_3:
        /*0018*/ 	.byte	0x04, 0x12
        /*001a*/ 	.short	(.L_5 - .L_4)
	.align		4
.L_4:
        /*001c*/ 	.word	index@(_Z16calcThreadKernelPiS_S_)
        /*0020*/ 	.word	0x00000000
.L_5:


//--------------------- .nv.compat                --------------------------
	.section	.nv.compat,"",@"SHT_CUDA_COMPAT_INFO"
	.align	4
        /*0000*/ 	.byte	0x02, 0x09, 0x00, 0x00, 0x02, 0x02, 0x01, 0x00, 0x02, 0x05, 0x05, 0x00, 0x03, 0x07, 0x01, 0x01
        /*0010*/ 	.byte	0x02, 0x03, 0x00, 0x00, 0x02, 0x06, 0x01, 0x00, 0x04, 0x0b, 0x08, 0x00, 0x09, 0x00, 0x00, 0x00
        /*0020*/ 	.byte	0x00, 0x00, 0x00, 0x00


//--------------------- .nv.info._Z16calcThreadKernelPiS_S_ --------------------------
	.section	.nv.info._Z16calcThreadKernelPiS_S_,"",@"SHT_CUDA_INFO"
	.sectionflags	@""
	.align	4


	//----- nvinfo : EIATTR_CUDA_API_VERSION
	.align		4
        /*0000*/ 	.byte	0x04, 0x37
        /*0002*/ 	.short	(.L_7 - .L_6)
.L_6:
        /*0004*/ 	.word	0x00000082


	//----- nvinfo : EIATTR_KPARAM_INFO
	.align		4
.L_7:
        /*0008*/ 	.byte	0x04, 0x17
        /*000a*/ 	.short	(.L_9 - .L_8)
.L_8:
        /*000c*/ 	.word	0x00000000
        /*0010*/ 	.short	0x0002
        /*0012*/ 	.short	0x0010
        /*0014*/ 	.byte	0x00, 0xf5, 0x21, 0x00


	//----- nvinfo : EIATTR_KPARAM_INFO
	.align		4
.L_9:
        /*0018*/ 	.byte	0x04, 0x17
        /*001a*/ 	.short	(.L_11 - .L_10)
.L_10:
        /*001c*/ 	.word	0x00000000
        /*0020*/ 	.short	0x0001
        /*0022*/ 	.short	0x0008
        /*0024*/ 	.byte	0x00, 0xf5, 0x21, 0x00


	//----- nvinfo : EIATTR_KPARAM_INFO
	.align		4
.L_11:
        /*0028*/ 	.byte	0x04, 0x17
        /*002a*/ 	.short	(.L_13 - .L_12)
.L_12:
        /*002c*/ 	.word	0x00000000
        /*0030*/ 	.short	0x0000
        /*0032*/ 	.short	0x0000
        /*0034*/ 	.byte	0x00, 0xf5, 0x21, 0x00


	//----- nvinfo : EIATTR_SPARSE_MMA_MASK
	.align		4
.L_13:
        /*0038*/ 	.byte	0x03, 0x50
        /*003a*/ 	.short	0x0000


	//----- nvinfo : EIATTR_MAXREG_COUNT
	.align		4
        /*003c*/ 	.byte	0x03, 0x1b
        /*003e*/ 	.short	0x00ff


	//----- nvinfo : EIATTR_MERCURY_ISA_VERSION
	.align		4
        /*0040*/ 	.byte	0x03, 0x5f
        /*0042*/ 	.short	0x0101


	//----- nvinfo : EIATTR_VRC_CTA_INIT_COUNT
	.align		4
        /*0044*/ 	.byte	0x02, 0x4a
	.zero		1
	.zero		1


	//----- nvinfo : EIATTR_EXIT_INSTR_OFFSETS
	.align		4
        /*0048*/ 	.byte	0x04, 0x1c
        /*004a*/ 	.short	(.L_15 - .L_14)


	//   ....[0]....
.L_14:
        /*004c*/ 	.word	0x00000100


	//----- nvinfo : EIATTR_CBANK_PARAM_SIZE
	.align		4
.L_15:
        /*0050*/ 	.byte	0x03, 0x19
        /*0052*/ 	.short	0x0018


	//----- nvinfo : EIATTR_PARAM_CBANK
	.align		4
        /*0054*/ 	.byte	0x04, 0x0a
        /*0056*/ 	.short	(.L_17 - .L_16)
	.align		4
.L_16:
        /*0058*/ 	.word	index@(.nv.constant0._Z16calcThreadKernelPiS_S_)
        /*005c*/ 	.short	0x0380
        /*005e*/ 	.short	0x0018


	//----- nvinfo : EIATTR_SW_WAR
	.align		4
.L_17:
        /*0060*/ 	.byte	0x04, 0x36
        /*0062*/ 	.short	(.L_19 - .L_18)
.L_18:
        /*0064*/ 	.word	0x00000008
.L_19:


//--------------------- .nv.callgraph             --------------------------
	.section	.nv.callgraph,"",@"SHT_CUDA_CALLGRAPH"
	.align	4
	.sectionentsize	8
	.align		4
        /*0000*/ 	.word	0x00000000
	.align		4
        /*0004*/ 	.word	0xffffffff
	.align		4
        /*0008*/ 	.word	0x00000000
	.align		4
        /*000c*/ 	.word	0xfffffffe
	.align		4
        /*0010*/ 	.word	0x00000000
	.align		4
        /*0014*/ 	.word	0xfffffffd
	.align		4
        /*0018*/ 	.word	0x00000000
	.align		4
        /*001c*/ 	.word	0xfffffffc


//--------------------- .text._Z16calcThreadKernelPiS_S_ --------------------------
	.section	.text._Z16calcThreadKernelPiS_S_,"ax",@progbits
	.align	128
        .global         _Z16calcThreadKernelPiS_S_
        .type           _Z16calcThreadKernelPiS_S_,@function
        .size           _Z16calcThreadKernelPiS_S_,(.L_x_1 - _Z16calcThreadKernelPiS_S_)
        .other          _Z16calcThreadKernelPiS_S_,@"STO_CUDA_ENTRY STV_DEFAULT"
_Z16calcThreadKernelPiS_S_:
.text._Z16calcThreadKernelPiS_S_:
[----:B------:R-:W-:Y:S01]  /*0000*/  LDC R1, c[0x0][0x37c] ;  /* 0x0000df00ff017b82 */ /* 0x000fe20000000800 */
[----:B------:R-:W0:Y:S07]  /*0010*/  S2R R13, SR_CTAID.X ;  /* 0x00000000000d7919 */ /* 0x000e2e0000002500 */
[----:B------:R-:W1:Y:S01]  /*0020*/  LDC.64 R2, c[0x0][0x380] ;  /* 0x0000e000ff027b82 */ /* 0x000e620000000a00 */
[----:B------:R-:W0:Y:S01]  /*0030*/  LDCU UR6, c[0x0][0x360] ;  /* 0x00006c00ff0677ac */ /* 0x000e220008000800 */
[----:B------:R-:W0:Y:S01]  /*0040*/  S2R R0, SR_TID.X ;  /* 0x0000000000007919 */ /* 0x000e220000002100 */
[----:B------:R-:W2:Y:S05]  /*0050*/  LDCU.64 UR4, c[0x0][0x358] ;  /* 0x00006b00ff0477ac */ /* 0x000eaa0008000a00 */
[----:B------:R-:W3:Y:S08]  /*0060*/  LDC.64 R4, c[0x0][0x388] ;  /* 0x0000e200ff047b82 */ /* 0x000ef00000000a00 */
[----:B------:R-:W4:Y:S01]  /*0070*/  LDC.64 R6, c[0x0][0x390] ;  /* 0x0000e400ff067b82 */ /* 0x000f220000000a00 */
[--C-:B0-----:R-:W-:Y:S01]  /*0080*/  IMAD R9, R13, UR6, R0.reuse ;  /* 0x000000060d097c24 */ /* 0x101fe2000f8e0200 */
[----:B------:R-:W-:-:S03]  /*0090*/  SHF.R.U32.HI R11, RZ, 0x5, R0 ;  /* 0x00000005ff0b7819 */ /* 0x000fc60000011600 */
[----:B-1----:R-:W-:-:S04]  /*00a0*/  IMAD.WIDE.U32 R2, R9, 0x4, R2 ;  /* 0x0000000409027825 */ /* 0x002fc800078e0002 */
[C---:B---3--:R-:W-:Y:S01]  /*00b0*/  IMAD.WIDE.U32 R4, R9.reuse, 0x4, R4 ;  /* 0x0000000409047825 */ /* 0x048fe200078e0004 */
[----:B--2---:R-:W-:Y:S03]  /*00c0*/  STG.E desc[UR4][R2.64], R13 ;  /* 0x0000000d02007986 */ /* 0x004fe6000c101904 */
[----:B----4-:R-:W-:Y:S01]  /*00d0*/  IMAD.WIDE.U32 R6, R9, 0x4, R6 ;  /* 0x0000000409067825 */ /* 0x010fe200078e0006 */
[----:B------:R-:W-:Y:S04]  /*00e0*/  STG.E desc[UR4][R4.64], R11 ;  /* 0x0000000b04007986 */ /* 0x000fe8000c101904 */
[----:B------:R-:W-:Y:S01]  /*00f0*/  STG.E desc[UR4][R6.64], R0 ;  /* 0x0000000006007986 */ /* 0x000fe2000c101904 */
[----:B------:R-:W-:Y:S05]  /*0100*/  EXIT ;  /* 0x000000000000794d */ /* 0x000fea0003800000 */
.L_x_0:
[----:B------:R-:W-:-:S00]  /*0110*/  BRA `(.L_x_0) ;  /* 0xfffffffc00fc7947 */ /* 0x000fc0000383ffff */
[----:B------:R-:W-:-:S00]  /*0120*/  NOP ;  /* 0x0000000000007918 */ /* 0x000fc00000000000 */
        /* <DEDUP_REMOVED lines=13> */
.L_x_1:


//--------------------- .nv.shared.reserved.0     --------------------------
	.section	.nv.shared.reserved.0,"aw",@nobits
	.weak		__nv_reservedSMEM_offset_0_alias
	.size		__nv_reservedSMEM_offset_0_alias, 0, 64
	.other		__nv_reservedSMEM_offset_0_alias,@"STO_CUDA_RESERVED_SHARED STV_DEFAULT"
__nv_reservedSMEM_offset_0_alias:
	.zero		0
	.zero		64


//--------------------- .nv.constant0._Z16calcThreadKernelPiS_S_ --------------------------
	.section	.nv.constant0._Z16calcThreadKernelPiS_S_,"a",@progbits
	.sectionflags	@""
	.align	4
.nv.constant0._Z16calcThreadKernelPiS_S_:
	.zero		920


//--------------------- SYMBOLS --------------------------

	.type		.nv.reservedSmem.offset0,@object
	.size		.nv.reservedSmem.offset0,0x4
